//
// Generated by NVIDIA NVVM Compiler
//
// Compiler Build ID: CL-36424714
// Cuda compilation tools, release 13.0, V13.0.88
// Based on NVVM 20.0.0
//

.version 9.0
.target sm_100
.address_size 64

	// .globl	_Z15reductionDevicePdS_i
.extern .shared .align 16 .b8 s_data[];

.visible .entry _Z15reductionDevicePdS_i(
	.param .u64 .ptr .align 1 _Z15reductionDevicePdS_i_param_0,
	.param .u64 .ptr .align 1 _Z15reductionDevicePdS_i_param_1,
	.param .u32 _Z15reductionDevicePdS_i_param_2
)
{
	.reg .pred 	%p<5>;
	.reg .b32 	%r<13>;
	.reg .b32 	%f<6>;
	.reg .b64 	%rd<9>;
	.reg .b64 	%fd<3>;

	ld.param.u64 	%rd2, [_Z15reductionDevicePdS_i_param_0];
	ld.param.u64 	%rd1, [_Z15reductionDevicePdS_i_param_1];
	cvta.to.global.u64 	%rd3, %rd2;
	mov.u32 	%r1, %ctaid.x;
	mov.u32 	%r12, %ntid.x;
	mov.u32 	%r3, %tid.x;
	mad.lo.s32 	%r7, %r1, %r12, %r3;
	mul.wide.s32 	%rd4, %r7, 8;
	add.s64 	%rd5, %rd3, %rd4;
	ld.global.f64 	%fd1, [%rd5];
	cvt.rn.f32.f64 	%f1, %fd1;
	shl.b32 	%r8, %r3, 2;
	mov.u32 	%r9, s_data;
	add.s32 	%r4, %r9, %r8;
	st.shared.f32 	[%r4], %f1;
	bar.sync 	0;
	setp.lt.u32 	%p1, %r12, 2;
	@%p1 bra 	$L__BB0_4;
$L__BB0_1:
	shr.u32 	%r6, %r12, 1;
	setp.ge.u32 	%p2, %r3, %r6;
	@%p2 bra 	$L__BB0_3;
	shl.b32 	%r10, %r6, 2;
	add.s32 	%r11, %r4, %r10;
	ld.shared.f32 	%f2, [%r11];
	ld.shared.f32 	%f3, [%r4];
	add.f32 	%f4, %f2, %f3;
	st.shared.f32 	[%r4], %f4;
$L__BB0_3:
	bar.sync 	0;
	setp.gt.u32 	%p3, %r12, 3;
	mov.u32 	%r12, %r6;
	@%p3 bra 	$L__BB0_1;
$L__BB0_4:
	setp.ne.s32 	%p4, %r3, 0;
	@%p4 bra 	$L__BB0_6;
	ld.shared.f32 	%f5, [s_data];
	cvt.f64.f32 	%fd2, %f5;
	cvta.to.global.u64 	%rd6, %rd1;
	mul.wide.u32 	%rd7, %r1, 8;
	add.s64 	%rd8, %rd6, %rd7;
	st.global.f64 	[%rd8], %fd2;
$L__BB0_6:
	ret;

}


// ===== COMPILED SASS (sm_100) =====

	.target	sm_100

	.elftype	@"ET_EXEC"


//--------------------- .note.nv.tkinfo           --------------------------
	.section	.note.nv.tkinfo,"",@"SHT_NOTE"
	.sectionflags	@"SHF_NOTE_NV_TKINFO"
	.tkinfo
        /*0018*/ 	.word	0x00000002
        /*0030*/ 	.string	""
        /*0030*/ 	.string	"ptxas"
        /*0030*/ 	.string	"Cuda compilation tools, release 13.0, V13.0.88"
        /*0030*/ 	.string	"Build cuda_13.0.r13.0/compiler.36424714_0"
        /*0030*/ 	.string	"-arch sm_100 -m 64 "



//--------------------- .note.nv.cuinfo           --------------------------
	.section	.note.nv.cuinfo,"",@"SHT_NOTE"
	.sectionflags	@"SHF_NOTE_NV_CUINFO"
        /*0018*/ 	.short	0x0002
        /*001a*/ 	.short	0x0064
        /*001c*/ 	.short	0x0082
	.zero		2


//--------------------- .nv.info                  --------------------------
	.section	.nv.info,"",@"SHT_CUDA_INFO"
	.align	4


	//----- nvinfo : EIATTR_REGCOUNT
	.align		4
        /*0000*/ 	.byte	0x04, 0x2f
        /*0002*/ 	.short	(.L_1 - .L_0)
	.align		4
.L_0:
        /*0004*/ 	.word	index@(_Z15reductionDevicePdS_i)
        /*0008*/ 	.word	0x0000000b


	//----- nvinfo : EIATTR_FRAME_SIZE
	.align		4
.L_1:
        /*000c*/ 	.byte	0x04, 0x11
        /*000e*/ 	.short	(.L_3 - .L_2)
	.align		4
.L_2:
        /*0010*/ 	.word	index@(_Z15reductionDevicePdS_i)
        /*0014*/ 	.word	0x00000000


	//----- nvinfo : EIATTR_MIN_STACK_SIZE
	.align		4
.L_3:
        /*0018*/ 	.byte	0x04, 0x12
        /*001a*/ 	.short	(.L_5 - .L_4)
	.align		4
.L_4:
        /*001c*/ 	.word	index@(_Z15reductionDevicePdS_i)
        /*0020*/ 	.word	0x00000000
.L_5:


//--------------------- .nv.compat                --------------------------
	.section	.nv.compat,"",@"SHT_CUDA_COMPAT_INFO"
	.align	4
        /*0000*/ 	.byte	0x02, 0x09, 0x00, 0x00, 0x02, 0x02, 0x01, 0x00, 0x02, 0x05, 0x05, 0x00, 0x03, 0x07, 0x01, 0x01
        /*0010*/ 	.byte	0x02, 0x03, 0x00, 0x00, 0x02, 0x06, 0x01, 0x00, 0x04, 0x0b, 0x08, 0x00, 0x09, 0x00, 0x00, 0x00
        /*0020*/ 	.byte	0x00, 0x00, 0x00, 0x00


//--------------------- .nv.info._Z15reductionDevicePdS_i --------------------------
	.section	.nv.info._Z15reductionDevicePdS_i,"",@"SHT_CUDA_INFO"
	.sectionflags	@""
	.align	4


	//----- nvinfo : EIATTR_CUDA_API_VERSION
	.align		4
        /*0000*/ 	.byte	0x04, 0x37
        /*0002*/ 	.short	(.L_7 - .L_6)
.L_6:
        /*0004*/ 	.word	0x00000082


	//----- nvinfo : EIATTR_KPARAM_INFO
	.align		4
.L_7:
        /*0008*/ 	.byte	0x04, 0x17
        /*000a*/ 	.short	(.L_9 - .L_8)
.L_8:
        /*000c*/ 	.word	0x00000000
        /*0010*/ 	.short	0x0002
        /*0012*/ 	.short	0x0010
        /*0014*/ 	.byte	0x00, 0xf0, 0x11, 0x00


	//----- nvinfo : EIATTR_KPARAM_INFO
	.align		4
.L_9:
        /*0018*/ 	.byte	0x04, 0x17
        /*001a*/ 	.short	(.L_11 - .L_10)
.L_10:
        /*001c*/ 	.word	0x00000000
        /*0020*/ 	.short	0x0001
        /*0022*/ 	.short	0x0008
        /*0024*/ 	.byte	0x00, 0xf5, 0x21, 0x00


	//----- nvinfo : EIATTR_KPARAM_INFO
	.align		4
.L_11:
        /*0028*/ 	.byte	0x04, 0x17
        /*002a*/ 	.short	(.L_13 - .L_12)
.L_12:
        /*002c*/ 	.word	0x00000000
        /*0030*/ 	.short	0x0000
        /*0032*/ 	.short	0x0000
        /*0034*/ 	.byte	0x00, 0xf5, 0x21, 0x00


	//----- nvinfo : EIATTR_SPARSE_MMA_MASK
	.align		4
.L_13:
        /*0038*/ 	.byte	0x03, 0x50
        /*003a*/ 	.short	0x0000


	//----- nvinfo : EIATTR_MAXREG_COUNT
	.align		4
        /*003c*/ 	.byte	0x03, 0x1b
        /*003e*/ 	.short	0x00ff


	//----- nvinfo : EIATTR_NUM_BARRIERS
	.align		4
        /*0040*/ 	.byte	0x02, 0x4c
        /*0042*/ 	.byte	0x01
	.zero		1


	//----- nvinfo : EIATTR_MERCURY_ISA_VERSION
	.align		4
        /*0044*/ 	.byte	0x03, 0x5f
        /*0046*/ 	.short	0x0101


	//----- nvinfo : EIATTR_VRC_CTA_INIT_COUNT
	.align		4
        /*0048*/ 	.byte	0x02, 0x4a
	.zero		1
	.zero		1


	//----- nvinfo : EIATTR_EXIT_INSTR_OFFSETS
	.align		4
        /*004c*/ 	.byte	0x04, 0x1c
        /*004e*/ 	.short	(.L_15 - .L_14)


	//   ....[0]....
.L_14:
        /*0050*/ 	.word	0x000001f0


	//   ....[1]....
        /*0054*/ 	.word	0x00000280


	//----- nvinfo : EIATTR_CBANK_PARAM_SIZE
	.align		4
.L_15:
        /*0058*/ 	.byte	0x03, 0x19
        /*005a*/ 	.short	0x0014


	//----- nvinfo : EIATTR_PARAM_CBANK
	.align		4
        /*005c*/ 	.byte	0x04, 0x0a
        /*005e*/ 	.short	(.L_17 - .L_16)
	.align		4
.L_16:
        /*0060*/ 	.word	index@(.nv.constant0._Z15reductionDevicePdS_i)
        /*0064*/ 	.short	0x0380
        /*0066*/ 	.short	0x0014


	//----- nvinfo : EIATTR_SW_WAR
	.align		4
.L_17:
        /*0068*/ 	.byte	0x04, 0x36
        /*006a*/ 	.short	(.L_19 - .L_18)
.L_18:
        /*006c*/ 	.word	0x00000008
.L_19:


//--------------------- .nv.callgraph             --------------------------
	.section	.nv.callgraph,"",@"SHT_CUDA_CALLGRAPH"
	.align	4
	.sectionentsize	8
	.align		4
        /*0000*/ 	.word	0x00000000
	.align		4
        /*0004*/ 	.word	0xffffffff
	.align		4
        /*0008*/ 	.word	0x00000000
	.align		4
        /*000c*/ 	.word	0xfffffffe
	.align		4
        /*0010*/ 	.word	0x00000000
	.align		4
        /*0014*/ 	.word	0xfffffffd
	.align		4
        /*0018*/ 	.word	0x00000000
	.align		4
        /*001c*/ 	.word	0xfffffffc


//--------------------- .text._Z15reductionDevicePdS_i --------------------------
	.section	.text._Z15reductionDevicePdS_i,"ax",@progbits
	.align	128
        .global         _Z15reductionDevicePdS_i
        .type           _Z15reductionDevicePdS_i,@function
        .size           _Z15reductionDevicePdS_i,(.L_x_3 - _Z15reductionDevicePdS_i)
        .other          _Z15reductionDevicePdS_i,@"STO_CUDA_ENTRY STV_DEFAULT"
_Z15reductionDevicePdS_i:
.text._Z15reductionDevicePdS_i:
[----:B------:R-:W-:Y:S01]  /*0000*/  LDC R1, c[0x0][0x37c] ;  /* 0x0000df00ff017b82 */ /* 0x000fe20000000800 */
[----:B------:R-:W0:Y:S07]  /*0010*/  S2R R7, SR_CTAID.X ;  /* 0x0000000000077919 */ /* 0x000e2e0000002500 */
[----:B------:R-:W1:Y:S01]  /*0020*/  LDC.64 R2, c[0x0][0x380] ;  /* 0x0000e000ff027b82 */ /* 0x000e620000000a00 */
[----:B------:R-:W0:Y:S01]  /*0030*/  LDCU UR8, c[0x0][0x360] ;  /* 0x00006c00ff0877ac */ /* 0x000e220008000800 */
[----:B------:R-:W0:Y:S01]  /*0040*/  S2R R6, SR_TID.X ;  /* 0x0000000000067919 */ /* 0x000e220000002100 */
[----:B------:R-:W2:Y:S01]  /*0050*/  LDCU.64 UR6, c[0x0][0x358] ;  /* 0x00006b00ff0677ac */ /* 0x000ea20008000a00 */
[----:B0-----:R-:W-:-:S04]  /*0060*/  IMAD R5, R7, UR8, R6 ;  /* 0x0000000807057c24 */ /* 0x001fc8000f8e0206 */
[----:B-1----:R-:W-:-:S06]  /*0070*/  IMAD.WIDE R2, R5, 0x8, R2 ;  /* 0x0000000805027825 */ /* 0x002fcc00078e0202 */
[----:B--2---:R-:W2:Y:S01]  /*0080*/  LDG.E.64 R2, desc[UR6][R2.64] ;  /* 0x0000000602027981 */ /* 0x004ea2000c1e1b00 */
[----:B------:R-:W0:Y:S01]  /*0090*/  S2UR UR5, SR_CgaCtaId ;  /* 0x00000000000579c3 */ /* 0x000e220000008800 */
[----:B------:R-:W-:Y:S01]  /*00a0*/  UMOV UR4, 0x400 ;  /* 0x0000040000047882 */ /* 0x000fe20000000000 */
[----:B------:R-:W-:Y:S01]  /*00b0*/  UISETP.GE.U32.AND UP0, UPT, UR8, 0x2, UPT ;  /* 0x000000020800788c */ /* 0x000fe2000bf06070 */
[----:B------:R-:W-:Y:S01]  /*00c0*/  ISETP.NE.AND P0, PT, R6, RZ, PT ;  /* 0x000000ff0600720c */ /* 0x000fe20003f05270 */
[----:B0-----:R-:W-:-:S06]  /*00d0*/  ULEA UR4, UR5, UR4, 0x18 ;  /* 0x0000000405047291 */ /* 0x001fcc000f8ec0ff */
[----:B------:R-:W-:Y:S01]  /*00e0*/  LEA R5, R6, UR4, 0x2 ;  /* 0x0000000406057c11 */ /* 0x000fe2000f8e10ff */
[----:B--2---:R-:W0:Y:S04]  /*00f0*/  F2F.F32.F64 R0, R2 ;  /* 0x0000000200007310 */ /* 0x004e280000301000 */
[----:B0-----:R0:W-:Y:S01]  /*0100*/  STS [R5], R0 ;  /* 0x0000000005007388 */ /* 0x0011e20000000800 */
[----:B------:R-:W-:Y:S06]  /*0110*/  BAR.SYNC.DEFER_BLOCKING 0x0 ;  /* 0x0000000000007b1d */ /* 0x000fec0000010000 */
[----:B------:R-:W-:Y:S05]  /*0120*/  BRA.U !UP0, `(.L_x_0) ;  /* 0x0000000108307547 */ /* 0x000fea000b800000 */
[----:B0-----:R-:W-:-:S07]  /*0130*/  IMAD.U32 R0, RZ, RZ, UR8 ;  /* 0x00000008ff007e24 */ /* 0x001fce000f8e00ff */
.L_x_1:
[----:B------:R-:W-:-:S04]  /*0140*/  SHF.R.U32.HI R8, RZ, 0x1, R0 ;  /* 0x00000001ff087819 */ /* 0x000fc80000011600 */
[----:B------:R-:W-:-:S13]  /*0150*/  ISETP.GE.U32.AND P1, PT, R6, R8, PT ;  /* 0x000000080600720c */ /* 0x000fda0003f26070 */
[----:B------:R-:W-:Y:S01]  /*0160*/  @!P1 LEA R2, R8, R5, 0x2 ;  /* 0x0000000508029211 */ /* 0x000fe200078e10ff */
[----:B------:R-:W-:Y:S05]  /*0170*/  @!P1 LDS R3, [R5] ;  /* 0x0000000005039984 */ /* 0x000fea0000000800 */
[----:B------:R-:W0:Y:S02]  /*0180*/  @!P1 LDS R2, [R2] ;  /* 0x0000000002029984 */ /* 0x000e240000000800 */
[----:B0-----:R-:W-:-:S05]  /*0190*/  @!P1 FADD R4, R2, R3 ;  /* 0x0000000302049221 */ /* 0x001fca0000000000 */
[----:B------:R1:W-:Y:S01]  /*01a0*/  @!P1 STS [R5], R4 ;  /* 0x0000000405009388 */ /* 0x0003e20000000800 */
[----:B------:R-:W-:Y:S01]  /*01b0*/  BAR.SYNC.DEFER_BLOCKING 0x0 ;  /* 0x0000000000007b1d */ /* 0x000fe20000010000 */
[----:B------:R-:W-:Y:S01]  /*01c0*/  ISETP.GT.U32.AND P1, PT, R0, 0x3, PT ;  /* 0x000000030000780c */ /* 0x000fe20003f24070 */
[----:B------:R-:W-:-:S12]  /*01d0*/  IMAD.MOV.U32 R0, RZ, RZ, R8 ;  /* 0x000000ffff007224 */ /* 0x000fd800078e0008 */
[----:B-1----:R-:W-:Y:S05]  /*01e0*/  @P1 BRA `(.L_x_1) ;  /* 0xfffffffc00d41947 */ /* 0x002fea000383ffff */
.L_x_0:
[----:B------:R-:W-:Y:S05]  /*01f0*/  @P0 EXIT ;  /* 0x000000000000094d */ /* 0x000fea0003800000 */
[----:B------:R-:W1:Y:S01]  /*0200*/  S2UR UR5, SR_CgaCtaId ;  /* 0x00000000000579c3 */ /* 0x000e620000008800 */
[----:B------:R-:W-:-:S07]  /*0210*/  UMOV UR4, 0x400 ;  /* 0x0000040000047882 */ /* 0x000fce0000000000 */
[----:B0-----:R-:W0:Y:S01]  /*0220*/  LDC.64 R4, c[0x0][0x388] ;  /* 0x0000e200ff047b82 */ /* 0x001e220000000a00 */
[----:B-1----:R-:W-:Y:S01]  /*0230*/  ULEA UR4, UR5, UR4, 0x18 ;  /* 0x0000000405047291 */ /* 0x002fe2000f8ec0ff */
[----:B0-----:R-:W-:-:S08]  /*0240*/  IMAD.WIDE.U32 R4, R7, 0x8, R4 ;  /* 0x0000000807047825 */ /* 0x001fd000078e0004 */
[----:B------:R-:W0:Y:S02]  /*0250*/  LDS R2, [UR4] ;  /* 0x00000004ff027984 */ /* 0x000e240008000800 */
[----:B0-----:R-:W0:Y:S02]  /*0260*/  F2F.F64.F32 R2, R2 ;  /* 0x0000000200027310 */ /* 0x001e240000201800 */
[----:B0-----:R-:W-:Y:S01]  /*0270*/  STG.E.64 desc[UR6][R4.64], R2 ;  /* 0x0000000204007986 */ /* 0x001fe2000c101b06 */
[----:B------:R-:W-:Y:S05]  /*0280*/  EXIT ;  /* 0x000000000000794d */ /* 0x000fea0003800000 */
.L_x_2:
[----:B------:R-:W-:-:S00]  /*0290*/  BRA `(.L_x_2) ;  /* 0xfffffffc00fc7947 */ /* 0x000fc0000383ffff */
[----:B------:R-:W-:-:S00]  /*02a0*/  NOP ;  /* 0x0000000000007918 */ /* 0x000fc00000000000 */
        /* <DEDUP_REMOVED lines=13> */
.L_x_3:


//--------------------- .nv.shared._Z15reductionDevicePdS_i --------------------------
	.section	.nv.shared._Z15reductionDevicePdS_i,"aw",@nobits
	.sectionflags	@""
	.align	16
	.zero		1024


//--------------------- .nv.shared.reserved.0     --------------------------
	.section	.nv.shared.reserved.0,"aw",@nobits
	.weak		__nv_reservedSMEM_offset_0_alias
	.size		__nv_reservedSMEM_offset_0_alias, 0, 64
	.other		__nv_reservedSMEM_offset_0_alias,@"STO_CUDA_RESERVED_SHARED STV_DEFAULT"
__nv_reservedSMEM_offset_0_alias:
	.zero		0
	.zero		64


//--------------------- .nv.constant0._Z15reductionDevicePdS_i --------------------------
	.section	.nv.constant0._Z15reductionDevicePdS_i,"a",@progbits
	.sectionflags	@""
	.align	4
.nv.constant0._Z15reductionDevicePdS_i:
	.zero		916


//--------------------- SYMBOLS --------------------------

	.type		.nv.reservedSmem.offset0,@object
	.size		.nv.reservedSmem.offset0,0x4
	.type		.nv.reservedSmem.cap,@object
	.size		.nv.reservedSmem.cap,0x4
